//
// Generated by NVIDIA NVVM Compiler
//
// Compiler Build ID: CL-36424714
// Cuda compilation tools, release 13.0, V13.0.88
// Based on NVVM 20.0.0
//

.version 9.0
.target sm_100
.address_size 64

	// .globl	_Z11hist_kernelPKiPiii

.visible .entry _Z11hist_kernelPKiPiii(
	.param .u64 .ptr .align 1 _Z11hist_kernelPKiPiii_param_0,
	.param .u64 .ptr .align 1 _Z11hist_kernelPKiPiii_param_1,
	.param .u32 _Z11hist_kernelPKiPiii_param_2,
	.param .u32 _Z11hist_kernelPKiPiii_param_3
)
{
	.reg .pred 	%p<2>;
	.reg .b32 	%r<8>;
	.reg .b64 	%rd<9>;

	ld.param.u64 	%rd1, [_Z11hist_kernelPKiPiii_param_0];
	ld.param.u64 	%rd2, [_Z11hist_kernelPKiPiii_param_1];
	ld.param.u32 	%r2, [_Z11hist_kernelPKiPiii_param_2];
	mov.u32 	%r3, %ntid.x;
	mov.u32 	%r4, %ctaid.x;
	mov.u32 	%r5, %tid.x;
	mad.lo.s32 	%r1, %r3, %r4, %r5;
	setp.ge.s32 	%p1, %r1, %r2;
	@%p1 bra 	$L__BB0_2;
	cvta.to.global.u64 	%rd3, %rd1;
	cvta.to.global.u64 	%rd4, %rd2;
	mul.wide.s32 	%rd5, %r1, 4;
	add.s64 	%rd6, %rd3, %rd5;
	ld.global.u32 	%r6, [%rd6];
	mul.wide.s32 	%rd7, %r6, 4;
	add.s64 	%rd8, %rd4, %rd7;
	atom.global.add.u32 	%r7, [%rd8], 1;
$L__BB0_2:
	ret;

}


// ===== COMPILED SASS (sm_100) =====

	.target	sm_100

	.elftype	@"ET_EXEC"


//--------------------- .note.nv.tkinfo           --------------------------
	.section	.note.nv.tkinfo,"",@"SHT_NOTE"
	.sectionflags	@"SHF_NOTE_NV_TKINFO"
	.tkinfo
        /*0018*/ 	.word	0x00000002
        /*0030*/ 	.string	""
        /*0030*/ 	.string	"ptxas"
        /*0030*/ 	.string	"Cuda compilation tools, release 13.0, V13.0.88"
        /*0030*/ 	.string	"Build cuda_13.0.r13.0/compiler.36424714_0"
        /*0030*/ 	.string	"-arch sm_100 -m 64 "



//--------------------- .note.nv.cuinfo           --------------------------
	.section	.note.nv.cuinfo,"",@"SHT_NOTE"
	.sectionflags	@"SHF_NOTE_NV_CUINFO"
        /*0018*/ 	.short	0x0002
        /*001a*/ 	.short	0x0064
        /*001c*/ 	.short	0x0082
	.zero		2


//--------------------- .nv.info                  --------------------------
	.section	.nv.info,"",@"SHT_CUDA_INFO"
	.align	4


	//----- nvinfo : EIATTR_REGCOUNT
	.align		4
        /*0000*/ 	.byte	0x04, 0x2f
        /*0002*/ 	.short	(.L_1 - .L_0)
	.align		4
.L_0:
        /*0004*/ 	.word	index@(_Z11hist_kernelPKiPiii)
        /*0008*/ 	.word	0x0000000a


	//----- nvinfo : EIATTR_FRAME_SIZE
	.align		4
.L_1:
        /*000c*/ 	.byte	0x04, 0x11
        /*000e*/ 	.short	(.L_3 - .L_2)
	.align		4
.L_2:
        /*0010*/ 	.word	index@(_Z11hist_kernelPKiPiii)
        /*0014*/ 	.word	0x00000000


	//----- nvinfo : EIATTR_MIN_STACK_SIZE
	.align		4
.L_3:
        /*0018*/ 	.byte	0x04, 0x12
        /*001a*/ 	.short	(.L_5 - .L_4)
	.align		4
.L_4:
        /*001c*/ 	.word	index@(_Z11hist_kernelPKiPiii)
        /*0020*/ 	.word	0x00000000
.L_5:


//--------------------- .nv.compat                --------------------------
	.section	.nv.compat,"",@"SHT_CUDA_COMPAT_INFO"
	.align	4
        /*0000*/ 	.byte	0x02, 0x09, 0x00, 0x00, 0x02, 0x02, 0x01, 0x00, 0x02, 0x05, 0x05, 0x00, 0x03, 0x07, 0x01, 0x01
        /*0010*/ 	.byte	0x02, 0x03, 0x00, 0x00, 0x02, 0x06, 0x01, 0x00, 0x04, 0x0b, 0x08, 0x00, 0x09, 0x00, 0x00, 0x00
        /*0020*/ 	.byte	0x00, 0x00, 0x00, 0x00


//--------------------- .nv.info._Z11hist_kernelPKiPiii --------------------------
	.section	.nv.info._Z11hist_kernelPKiPiii,"",@"SHT_CUDA_INFO"
	.sectionflags	@""
	.align	4


	//----- nvinfo : EIATTR_CUDA_API_VERSION
	.align		4
        /*0000*/ 	.byte	0x04, 0x37
        /*0002*/ 	.short	(.L_7 - .L_6)
.L_6:
        /*0004*/ 	.word	0x00000082


	//----- nvinfo : EIATTR_KPARAM_INFO
	.align		4
.L_7:
        /*0008*/ 	.byte	0x04, 0x17
        /*000a*/ 	.short	(.L_9 - .L_8)
.L_8:
        /*000c*/ 	.word	0x00000000
        /*0010*/ 	.short	0x0003
        /*0012*/ 	.short	0x0014
        /*0014*/ 	.byte	0x00, 0xf0, 0x11, 0x00


	//----- nvinfo : EIATTR_KPARAM_INFO
	.align		4
.L_9:
        /*0018*/ 	.byte	0x04, 0x17
        /*001a*/ 	.short	(.L_11 - .L_10)
.L_10:
        /*001c*/ 	.word	0x00000000
        /*0020*/ 	.short	0x0002
        /*0022*/ 	.short	0x0010
        /*0024*/ 	.byte	0x00, 0xf0, 0x11, 0x00


	//----- nvinfo : EIATTR_KPARAM_INFO
	.align		4
.L_11:
        /*0028*/ 	.byte	0x04, 0x17
        /*002a*/ 	.short	(.L_13 - .L_12)
.L_12:
        /*002c*/ 	.word	0x00000000
        /*0030*/ 	.short	0x0001
        /*0032*/ 	.short	0x0008
        /*0034*/ 	.byte	0x00, 0xf5, 0x21, 0x00


	//----- nvinfo : EIATTR_KPARAM_INFO
	.align		4
.L_13:
        /*0038*/ 	.byte	0x04, 0x17
        /*003a*/ 	.short	(.L_15 - .L_14)
.L_14:
        /*003c*/ 	.word	0x00000000
        /*0040*/ 	.short	0x0000
        /*0042*/ 	.short	0x0000
        /*0044*/ 	.byte	0x00, 0xf5, 0x21, 0x00


	//----- nvinfo : EIATTR_SPARSE_MMA_MASK
	.align		4
.L_15:
        /*0048*/ 	.byte	0x03, 0x50
        /*004a*/ 	.short	0x0000


	//----- nvinfo : EIATTR_MAXREG_COUNT
	.align		4
        /*004c*/ 	.byte	0x03, 0x1b
        /*004e*/ 	.short	0x00ff


	//----- nvinfo : EIATTR_MERCURY_ISA_VERSION
	.align		4
        /*0050*/ 	.byte	0x03, 0x5f
        /*0052*/ 	.short	0x0101


	//----- nvinfo : EIATTR_VRC_CTA_INIT_COUNT
	.align		4
        /*0054*/ 	.byte	0x02, 0x4a
	.zero		1
	.zero		1


	//----- nvinfo : EIATTR_EXIT_INSTR_OFFSETS
	.align		4
        /*0058*/ 	.byte	0x04, 0x1c
        /*005a*/ 	.short	(.L_17 - .L_16)


	//   ....[0]....
.L_16:
        /*005c*/ 	.word	0x00000070


	//   ....[1]....
        /*0060*/ 	.word	0x00000100


	//----- nvinfo : EIATTR_CBANK_PARAM_SIZE
	.align		4
.L_17:
        /*0064*/ 	.byte	0x03, 0x19
        /*0066*/ 	.short	0x0018


	//----- nvinfo : EIATTR_PARAM_CBANK
	.align		4
        /*0068*/ 	.byte	0x04, 0x0a
        /*006a*/ 	.short	(.L_19 - .L_18)
	.align		4
.L_18:
        /*006c*/ 	.word	index@(.nv.constant0._Z11hist_kernelPKiPiii)
        /*0070*/ 	.short	0x0380
        /*0072*/ 	.short	0x0018


	//----- nvinfo : EIATTR_SW_WAR
	.align		4
.L_19:
        /*0074*/ 	.byte	0x04, 0x36
        /*0076*/ 	.short	(.L_21 - .L_20)
.L_20:
        /*0078*/ 	.word	0x00000008
.L_21:


//--------------------- .nv.callgraph             --------------------------
	.section	.nv.callgraph,"",@"SHT_CUDA_CALLGRAPH"
	.align	4
	.sectionentsize	8
	.align		4
        /*0000*/ 	.word	0x00000000
	.align		4
        /*0004*/ 	.word	0xffffffff
	.align		4
        /*0008*/ 	.word	0x00000000
	.align		4
        /*000c*/ 	.word	0xfffffffe
	.align		4
        /*0010*/ 	.word	0x00000000
	.align		4
        /*0014*/ 	.word	0xfffffffd
	.align		4
        /*0018*/ 	.word	0x00000000
	.align		4
        /*001c*/ 	.word	0xfffffffc


//--------------------- .text._Z11hist_kernelPKiPiii --------------------------
	.section	.text._Z11hist_kernelPKiPiii,"ax",@progbits
	.align	128
        .global         _Z11hist_kernelPKiPiii
        .type           _Z11hist_kernelPKiPiii,@function
        .size           _Z11hist_kernelPKiPiii,(.L_x_1 - _Z11hist_kernelPKiPiii)
        .other          _Z11hist_kernelPKiPiii,@"STO_CUDA_ENTRY STV_DEFAULT"
_Z11hist_kernelPKiPiii:
.text._Z11hist_kernelPKiPiii:
[----:B------:R-:W-:Y:S01]  /*0000*/  LDC R1, c[0x0][0x37c] ;  /* 0x0000df00ff017b82 */ /* 0x000fe20000000800 */
[----:B------:R-:W0:Y:S01]  /*0010*/  S2R R5, SR_CTAID.X ;  /* 0x0000000000057919 */ /* 0x000e220000002500 */
[----:B------:R-:W0:Y:S01]  /*0020*/  LDCU UR4, c[0x0][0x360] ;  /* 0x00006c00ff0477ac */ /* 0x000e220008000800 */
[----:B------:R-:W0:Y:S01]  /*0030*/  S2R R0, SR_TID.X ;  /* 0x0000000000007919 */ /* 0x000e220000002100 */
[----:B------:R-:W1:Y:S01]  /*0040*/  LDCU UR5, c[0x0][0x390] ;  /* 0x00007200ff0577ac */ /* 0x000e620008000800 */
[----:B0-----:R-:W-:-:S05]  /*0050*/  IMAD R5, R5, UR4, R0 ;  /* 0x0000000405057c24 */ /* 0x001fca000f8e0200 */
[----:B-1----:R-:W-:-:S13]  /*0060*/  ISETP.GE.AND P0, PT, R5, UR5, PT ;  /* 0x0000000505007c0c */ /* 0x002fda000bf06270 */
[----:B------:R-:W-:Y:S05]  /*0070*/  @P0 EXIT ;  /* 0x000000000000094d */ /* 0x000fea0003800000 */
[----:B------:R-:W0:Y:S01]  /*0080*/  LDC.64 R2, c[0x0][0x380] ;  /* 0x0000e000ff027b82 */ /* 0x000e220000000a00 */
[----:B------:R-:W1:Y:S01]  /*0090*/  LDCU.64 UR4, c[0x0][0x358] ;  /* 0x00006b00ff0477ac */ /* 0x000e620008000a00 */
[----:B0-----:R-:W-:-:S06]  /*00a0*/  IMAD.WIDE R2, R5, 0x4, R2 ;  /* 0x0000000405027825 */ /* 0x001fcc00078e0202 */
[----:B------:R-:W0:Y:S01]  /*00b0*/  LDC.64 R4, c[0x0][0x388] ;  /* 0x0000e200ff047b82 */ /* 0x000e220000000a00 */
[----:B-1----:R-:W0:Y:S01]  /*00c0*/  LDG.E R3, desc[UR4][R2.64] ;  /* 0x0000000402037981 */ /* 0x002e22000c1e1900 */
[----:B------:R-:W-:Y:S02]  /*00d0*/  HFMA2 R7, -RZ, RZ, 0, 5.9604644775390625e-08 ;  /* 0x00000001ff077431 */ /* 0x000fe400000001ff */
[----:B0-----:R-:W-:-:S05]  /*00e0*/  IMAD.WIDE R4, R3, 0x4, R4 ;  /* 0x0000000403047825 */ /* 0x001fca00078e0204 */
[----:B------:R-:W-:Y:S01]  /*00f0*/  REDG.E.ADD.STRONG.GPU desc[UR4][R4.64], R7 ;  /* 0x000000070400798e */ /* 0x000fe2000c12e104 */
[----:B------:R-:W-:Y:S05]  /*0100*/  EXIT ;  /* 0x000000000000794d */ /* 0x000fea0003800000 */
.L_x_0:
[----:B------:R-:W-:-:S00]  /*0110*/  BRA `(.L_x_0) ;  /* 0xfffffffc00fc7947 */ /* 0x000fc0000383ffff */
[----:B------:R-:W-:-:S00]  /*0120*/  NOP ;  /* 0x0000000000007918 */ /* 0x000fc00000000000 */
        /* <DEDUP_REMOVED lines=13> */
.L_x_1:


//--------------------- .nv.shared.reserved.0     --------------------------
	.section	.nv.shared.reserved.0,"aw",@nobits
	.weak		__nv_reservedSMEM_offset_0_alias
	.size		__nv_reservedSMEM_offset_0_alias, 0, 64
	.other		__nv_reservedSMEM_offset_0_alias,@"STO_CUDA_RESERVED_SHARED STV_DEFAULT"
__nv_reservedSMEM_offset_0_alias:
	.zero		0
	.zero		64


//--------------------- .nv.constant0._Z11hist_kernelPKiPiii --------------------------
	.section	.nv.constant0._Z11hist_kernelPKiPiii,"a",@progbits
	.sectionflags	@""
	.align	4
.nv.constant0._Z11hist_kernelPKiPiii:
	.zero		920


//--------------------- SYMBOLS --------------------------

	.type		.nv.reservedSmem.offset0,@object
	.size		.nv.reservedSmem.offset0,0x4
